//
// Generated by NVIDIA NVVM Compiler
//
// Compiler Build ID: CL-36424714
// Cuda compilation tools, release 13.0, V13.0.88
// Based on NVVM 20.0.0
//

.version 9.0
.target sm_100
.address_size 64

	// .globl	_Z9vectorAddPiS_S_

.visible .entry _Z9vectorAddPiS_S_(
	.param .u64 .ptr .align 1 _Z9vectorAddPiS_S__param_0,
	.param .u64 .ptr .align 1 _Z9vectorAddPiS_S__param_1,
	.param .u64 .ptr .align 1 _Z9vectorAddPiS_S__param_2
)
{
	.reg .pred 	%p<2>;
	.reg .b32 	%r<8>;
	.reg .b64 	%rd<11>;

	ld.param.u64 	%rd1, [_Z9vectorAddPiS_S__param_0];
	ld.param.u64 	%rd2, [_Z9vectorAddPiS_S__param_1];
	ld.param.u64 	%rd3, [_Z9vectorAddPiS_S__param_2];
	mov.u32 	%r2, %ctaid.x;
	mov.u32 	%r3, %ntid.x;
	mov.u32 	%r4, %tid.x;
	mad.lo.s32 	%r1, %r2, %r3, %r4;
	setp.gt.s32 	%p1, %r1, 999999;
	@%p1 bra 	$L__BB0_2;
	cvta.to.global.u64 	%rd4, %rd1;
	cvta.to.global.u64 	%rd5, %rd2;
	cvta.to.global.u64 	%rd6, %rd3;
	mul.wide.s32 	%rd7, %r1, 4;
	add.s64 	%rd8, %rd4, %rd7;
	ld.global.u32 	%r5, [%rd8];
	add.s64 	%rd9, %rd5, %rd7;
	ld.global.u32 	%r6, [%rd9];
	add.s32 	%r7, %r6, %r5;
	add.s64 	%rd10, %rd6, %rd7;
	st.global.u32 	[%rd10], %r7;
$L__BB0_2:
	ret;

}


// ===== COMPILED SASS (sm_100) =====

	.target	sm_100

	.elftype	@"ET_EXEC"


//--------------------- .note.nv.tkinfo           --------------------------
	.section	.note.nv.tkinfo,"",@"SHT_NOTE"
	.sectionflags	@"SHF_NOTE_NV_TKINFO"
	.tkinfo
        /*0018*/ 	.word	0x00000002
        /*0030*/ 	.string	""
        /*0030*/ 	.string	"ptxas"
        /*0030*/ 	.string	"Cuda compilation tools, release 13.0, V13.0.88"
        /*0030*/ 	.string	"Build cuda_13.0.r13.0/compiler.36424714_0"
        /*0030*/ 	.string	"-arch sm_100 -m 64 "



//--------------------- .note.nv.cuinfo           --------------------------
	.section	.note.nv.cuinfo,"",@"SHT_NOTE"
	.sectionflags	@"SHF_NOTE_NV_CUINFO"
        /*0018*/ 	.short	0x0002
        /*001a*/ 	.short	0x0064
        /*001c*/ 	.short	0x0082
	.zero		2


//--------------------- .nv.info                  --------------------------
	.section	.nv.info,"",@"SHT_CUDA_INFO"
	.align	4


	//----- nvinfo : EIATTR_REGCOUNT
	.align		4
        /*0000*/ 	.byte	0x04, 0x2f
        /*0002*/ 	.short	(.L_1 - .L_0)
	.align		4
.L_0:
        /*0004*/ 	.word	index@(_Z9vectorAddPiS_S_)
        /*0008*/ 	.word	0x0000000c


	//----- nvinfo : EIATTR_FRAME_SIZE
	.align		4
.L_1:
        /*000c*/ 	.byte	0x04, 0x11
        /*000e*/ 	.short	(.L_3 - .L_2)
	.align		4
.L_2:
        /*0010*/ 	.word	index@(_Z9vectorAddPiS_S_)
        /*0014*/ 	.word	0x00000000


	//----- nvinfo : EIATTR_MIN_STACK_SIZE
	.align		4
.L_3:
        /*0018*/ 	.byte	0x04, 0x12
        /*001a*/ 	.short	(.L_5 - .L_4)
	.align		4
.L_4:
        /*001c*/ 	.word	index@(_Z9vectorAddPiS_S_)
        /*0020*/ 	.word	0x00000000
.L_5:


//--------------------- .nv.compat                --------------------------
	.section	.nv.compat,"",@"SHT_CUDA_COMPAT_INFO"
	.align	4
        /*0000*/ 	.byte	0x02, 0x09, 0x00, 0x00, 0x02, 0x02, 0x01, 0x00, 0x02, 0x05, 0x05, 0x00, 0x03, 0x07, 0x01, 0x01
        /*0010*/ 	.byte	0x02, 0x03, 0x00, 0x00, 0x02, 0x06, 0x01, 0x00, 0x04, 0x0b, 0x08, 0x00, 0x09, 0x00, 0x00, 0x00
        /*0020*/ 	.byte	0x00, 0x00, 0x00, 0x00


//--------------------- .nv.info._Z9vectorAddPiS_S_ --------------------------
	.section	.nv.info._Z9vectorAddPiS_S_,"",@"SHT_CUDA_INFO"
	.sectionflags	@""
	.align	4


	//----- nvinfo : EIATTR_CUDA_API_VERSION
	.align		4
        /*0000*/ 	.byte	0x04, 0x37
        /*0002*/ 	.short	(.L_7 - .L_6)
.L_6:
        /*0004*/ 	.word	0x00000082


	//----- nvinfo : EIATTR_KPARAM_INFO
	.align		4
.L_7:
        /*0008*/ 	.byte	0x04, 0x17
        /*000a*/ 	.short	(.L_9 - .L_8)
.L_8:
        /*000c*/ 	.word	0x00000000
        /*0010*/ 	.short	0x0002
        /*0012*/ 	.short	0x0010
        /*0014*/ 	.byte	0x00, 0xf5, 0x21, 0x00


	//----- nvinfo : EIATTR_KPARAM_INFO
	.align		4
.L_9:
        /*0018*/ 	.byte	0x04, 0x17
        /*001a*/ 	.short	(.L_11 - .L_10)
.L_10:
        /*001c*/ 	.word	0x00000000
        /*0020*/ 	.short	0x0001
        /*0022*/ 	.short	0x0008
        /*0024*/ 	.byte	0x00, 0xf5, 0x21, 0x00


	//----- nvinfo : EIATTR_KPARAM_INFO
	.align		4
.L_11:
        /*0028*/ 	.byte	0x04, 0x17
        /*002a*/ 	.short	(.L_13 - .L_12)
.L_12:
        /*002c*/ 	.word	0x00000000
        /*0030*/ 	.short	0x0000
        /*0032*/ 	.short	0x0000
        /*0034*/ 	.byte	0x00, 0xf5, 0x21, 0x00


	//----- nvinfo : EIATTR_SPARSE_MMA_MASK
	.align		4
.L_13:
        /*0038*/ 	.byte	0x03, 0x50
        /*003a*/ 	.short	0x0000


	//----- nvinfo : EIATTR_MAXREG_COUNT
	.align		4
        /*003c*/ 	.byte	0x03, 0x1b
        /*003e*/ 	.short	0x00ff


	//----- nvinfo : EIATTR_MERCURY_ISA_VERSION
	.align		4
        /*0040*/ 	.byte	0x03, 0x5f
        /*0042*/ 	.short	0x0101


	//----- nvinfo : EIATTR_VRC_CTA_INIT_COUNT
	.align		4
        /*0044*/ 	.byte	0x02, 0x4a
	.zero		1
	.zero		1


	//----- nvinfo : EIATTR_EXIT_INSTR_OFFSETS
	.align		4
        /*0048*/ 	.byte	0x04, 0x1c
        /*004a*/ 	.short	(.L_15 - .L_14)


	//   ....[0]....
.L_14:
        /*004c*/ 	.word	0x00000060


	//   ....[1]....
        /*0050*/ 	.word	0x00000120


	//----- nvinfo : EIATTR_CBANK_PARAM_SIZE
	.align		4
.L_15:
        /*0054*/ 	.byte	0x03, 0x19
        /*0056*/ 	.short	0x0018


	//----- nvinfo : EIATTR_PARAM_CBANK
	.align		4
        /*0058*/ 	.byte	0x04, 0x0a
        /*005a*/ 	.short	(.L_17 - .L_16)
	.align		4
.L_16:
        /*005c*/ 	.word	index@(.nv.constant0._Z9vectorAddPiS_S_)
        /*0060*/ 	.short	0x0380
        /*0062*/ 	.short	0x0018


	//----- nvinfo : EIATTR_SW_WAR
	.align		4
.L_17:
        /*0064*/ 	.byte	0x04, 0x36
        /*0066*/ 	.short	(.L_19 - .L_18)
.L_18:
        /*0068*/ 	.word	0x00000008
.L_19:


//--------------------- .nv.callgraph             --------------------------
	.section	.nv.callgraph,"",@"SHT_CUDA_CALLGRAPH"
	.align	4
	.sectionentsize	8
	.align		4
        /*0000*/ 	.word	0x00000000
	.align		4
        /*0004*/ 	.word	0xffffffff
	.align		4
        /*0008*/ 	.word	0x00000000
	.align		4
        /*000c*/ 	.word	0xfffffffe
	.align		4
        /*0010*/ 	.word	0x00000000
	.align		4
        /*0014*/ 	.word	0xfffffffd
	.align		4
        /*0018*/ 	.word	0x00000000
	.align		4
        /*001c*/ 	.word	0xfffffffc


//--------------------- .text._Z9vectorAddPiS_S_  --------------------------
	.section	.text._Z9vectorAddPiS_S_,"ax",@progbits
	.align	128
        .global         _Z9vectorAddPiS_S_
        .type           _Z9vectorAddPiS_S_,@function
        .size           _Z9vectorAddPiS_S_,(.L_x_1 - _Z9vectorAddPiS_S_)
        .other          _Z9vectorAddPiS_S_,@"STO_CUDA_ENTRY STV_DEFAULT"
_Z9vectorAddPiS_S_:
.text._Z9vectorAddPiS_S_:
[----:B------:R-:W-:Y:S01]  /*0000*/  LDC R1, c[0x0][0x37c] ;  /* 0x0000df00ff017b82 */ /* 0x000fe20000000800 */
[----:B------:R-:W0:Y:S07]  /*0010*/  S2R R0, SR_TID.X ;  /* 0x0000000000007919 */ /* 0x000e2e0000002100 */
[----:B------:R-:W0:Y:S08]  /*0020*/  S2UR UR4, SR_CTAID.X ;  /* 0x00000000000479c3 */ /* 0x000e300000002500 */
[----:B------:R-:W0:Y:S02]  /*0030*/  LDC R9, c[0x0][0x360] ;  /* 0x0000d800ff097b82 */ /* 0x000e240000000800 */
[----:B0-----:R-:W-:-:S05]  /*0040*/  IMAD R9, R9, UR4, R0 ;  /* 0x0000000409097c24 */ /* 0x001fca000f8e0200 */
[----:B------:R-:W-:-:S13]  /*0050*/  ISETP.GT.AND P0, PT, R9, 0xf423f, PT ;  /* 0x000f423f0900780c */ /* 0x000fda0003f04270 */
[----:B------:R-:W-:Y:S05]  /*0060*/  @P0 EXIT ;  /* 0x000000000000094d */ /* 0x000fea0003800000 */
[----:B------:R-:W0:Y:S01]  /*0070*/  LDC.64 R2, c[0x0][0x380] ;  /* 0x0000e000ff027b82 */ /* 0x000e220000000a00 */
[----:B------:R-:W1:Y:S07]  /*0080*/  LDCU.64 UR4, c[0x0][0x358] ;  /* 0x00006b00ff0477ac */ /* 0x000e6e0008000a00 */
[----:B------:R-:W2:Y:S08]  /*0090*/  LDC.64 R4, c[0x0][0x388] ;  /* 0x0000e200ff047b82 */ /* 0x000eb00000000a00 */
[----:B------:R-:W3:Y:S01]  /*00a0*/  LDC.64 R6, c[0x0][0x390] ;  /* 0x0000e400ff067b82 */ /* 0x000ee20000000a00 */
[----:B0-----:R-:W-:-:S06]  /*00b0*/  IMAD.WIDE R2, R9, 0x4, R2 ;  /* 0x0000000409027825 */ /* 0x001fcc00078e0202 */
[----:B-1----:R-:W4:Y:S01]  /*00c0*/  LDG.E R2, desc[UR4][R2.64] ;  /* 0x0000000402027981 */ /* 0x002f22000c1e1900 */
[----:B--2---:R-:W-:-:S06]  /*00d0*/  IMAD.WIDE R4, R9, 0x4, R4 ;  /* 0x0000000409047825 */ /* 0x004fcc00078e0204 */
[----:B------:R-:W4:Y:S01]  /*00e0*/  LDG.E R5, desc[UR4][R4.64] ;  /* 0x0000000404057981 */ /* 0x000f22000c1e1900 */
[----:B---3--:R-:W-:Y:S01]  /*00f0*/  IMAD.WIDE R6, R9, 0x4, R6 ;  /* 0x0000000409067825 */ /* 0x008fe200078e0206 */
[----:B----4-:R-:W-:-:S05]  /*0100*/  IADD3 R9, PT, PT, R2, R5, RZ ;  /* 0x0000000502097210 */ /* 0x010fca0007ffe0ff */
[----:B------:R-:W-:Y:S01]  /*0110*/  STG.E desc[UR4][R6.64], R9 ;  /* 0x0000000906007986 */ /* 0x000fe2000c101904 */
[----:B------:R-:W-:Y:S05]  /*0120*/  EXIT ;  /* 0x000000000000794d */ /* 0x000fea0003800000 */
.L_x_0:
[----:B------:R-:W-:-:S00]  /*0130*/  BRA `(.L_x_0) ;  /* 0xfffffffc00fc7947 */ /* 0x000fc0000383ffff */
[----:B------:R-:W-:-:S00]  /*0140*/  NOP ;  /* 0x0000000000007918 */ /* 0x000fc00000000000 */
        /* <DEDUP_REMOVED lines=11> */
.L_x_1:


//--------------------- .nv.shared.reserved.0     --------------------------
	.section	.nv.shared.reserved.0,"aw",@nobits
	.weak		__nv_reservedSMEM_offset_0_alias
	.size		__nv_reservedSMEM_offset_0_alias, 0, 64
	.other		__nv_reservedSMEM_offset_0_alias,@"STO_CUDA_RESERVED_SHARED STV_DEFAULT"
__nv_reservedSMEM_offset_0_alias:
	.zero		0
	.zero		64


//--------------------- .nv.constant0._Z9vectorAddPiS_S_ --------------------------
	.section	.nv.constant0._Z9vectorAddPiS_S_,"a",@progbits
	.sectionflags	@""
	.align	4
.nv.constant0._Z9vectorAddPiS_S_:
	.zero		920


//--------------------- SYMBOLS --------------------------

	.type		.nv.reservedSmem.offset0,@object
	.size		.nv.reservedSmem.offset0,0x4
